	.headerflags	@"EF_CUDA_TEXMODE_UNIFIED EF_CUDA_64BIT_ADDRESS EF_CUDA_ACCELERATORS EF_CUDA_SM90 EF_CUDA_VIRTUAL_SM(EF_CUDA_SM90)"
	.elftype	@"ET_EXEC"


//--------------------- .nv.info                  --------------------------
	.section	.nv.info,"",@"SHT_CUDA_INFO"
	.align	4


	//----- nvinfo : EIATTR_REGCOUNT
	.align		4
        /*0000*/ 	.byte	0x04, 0x2f
        /*0002*/ 	.short	(.L_3 - .L_2)
	.align		4
.L_2:
        /*0004*/ 	.word	index@(triton_poi_fused__native_batch_norm_legit_no_training_relu_10)
        /*0008*/ 	.word	0x0000001c


	//----- nvinfo : EIATTR_MIN_STACK_SIZE
	.align		4
.L_3:
        /*000c*/ 	.byte	0x04, 0x12
        /*000e*/ 	.short	(.L_5 - .L_4)
	.align		4
.L_4:
        /*0010*/ 	.word	index@(triton_poi_fused__native_batch_norm_legit_no_training_relu_10)
        /*0014*/ 	.word	0x00000000


	//----- nvinfo : EIATTR_FRAME_SIZE
	.align		4
.L_5:
        /*0018*/ 	.byte	0x04, 0x11
        /*001a*/ 	.short	(.L_7 - .L_6)
	.align		4
.L_6:
        /*001c*/ 	.word	index@(triton_poi_fused__native_batch_norm_legit_no_training_relu_10)
        /*0020*/ 	.word	0x00000000


	//----- nvinfo : EIATTR_MIN_STACK_SIZE
	.align		4
.L_7:
        /*0024*/ 	.byte	0x04, 0x12
        /*0026*/ 	.short	(.L_9 - .L_8)
	.align		4
.L_8:
        /*0028*/ 	.word	index@(triton_poi_fused__native_batch_norm_legit_no_training_relu_10)
        /*002c*/ 	.word	0x00000000
.L_9:


//--------------------- .nv.info.triton_poi_fused__native_batch_norm_legit_no_training_relu_10 --------------------------
	.section	.nv.info.triton_poi_fused__native_batch_norm_legit_no_training_relu_10,"",@"SHT_CUDA_INFO"
	.sectionflags	@""
	.align	4


	//----- nvinfo : EIATTR_CUDA_API_VERSION
	.align		4
        /*0000*/ 	.byte	0x04, 0x37
        /*0002*/ 	.short	(.L_11 - .L_10)
.L_10:
        /*0004*/ 	.word	0x0000007c


	//----- nvinfo : EIATTR_KPARAM_INFO
	.align		4
.L_11:
        /*0008*/ 	.byte	0x04, 0x17
        /*000a*/ 	.short	(.L_13 - .L_12)
.L_12:
        /*000c*/ 	.word	0x00000000
        /*0010*/ 	.short	0x0006
        /*0012*/ 	.short	0x0030
        /*0014*/ 	.byte	0x00, 0xf0, 0x11, 0x00


	//----- nvinfo : EIATTR_KPARAM_INFO
	.align		4
.L_13:
        /*0018*/ 	.byte	0x04, 0x17
        /*001a*/ 	.short	(.L_15 - .L_14)
.L_14:
        /*001c*/ 	.word	0x00000000
        /*0020*/ 	.short	0x0005
        /*0022*/ 	.short	0x0028
        /*0024*/ 	.byte	0x00, 0xf4, 0x21, 0x00


	//----- nvinfo : EIATTR_KPARAM_INFO
	.align		4
.L_15:
        /*0028*/ 	.byte	0x04, 0x17
        /*002a*/ 	.short	(.L_17 - .L_16)
.L_16:
        /*002c*/ 	.word	0x00000000
        /*0030*/ 	.short	0x0004
        /*0032*/ 	.short	0x0020
        /*0034*/ 	.byte	0x00, 0xf4, 0x21, 0x00


	//----- nvinfo : EIATTR_KPARAM_INFO
	.align		4
.L_17:
        /*0038*/ 	.byte	0x04, 0x17
        /*003a*/ 	.short	(.L_19 - .L_18)
.L_18:
        /*003c*/ 	.word	0x00000000
        /*0040*/ 	.short	0x0003
        /*0042*/ 	.short	0x0018
        /*0044*/ 	.byte	0x00, 0xf4, 0x21, 0x00


	//----- nvinfo : EIATTR_KPARAM_INFO
	.align		4
.L_19:
        /*0048*/ 	.byte	0x04, 0x17
        /*004a*/ 	.short	(.L_21 - .L_20)
.L_20:
        /*004c*/ 	.word	0x00000000
        /*0050*/ 	.short	0x0002
        /*0052*/ 	.short	0x0010
        /*0054*/ 	.byte	0x00, 0xf4, 0x21, 0x00


	//----- nvinfo : EIATTR_KPARAM_INFO
	.align		4
.L_21:
        /*0058*/ 	.byte	0x04, 0x17
        /*005a*/ 	.short	(.L_23 - .L_22)
.L_22:
        /*005c*/ 	.word	0x00000000
        /*0060*/ 	.short	0x0001
        /*0062*/ 	.short	0x0008
        /*0064*/ 	.byte	0x00, 0xf4, 0x21, 0x00


	//----- nvinfo : EIATTR_KPARAM_INFO
	.align		4
.L_23:
        /*0068*/ 	.byte	0x04, 0x17
        /*006a*/ 	.short	(.L_25 - .L_24)
.L_24:
        /*006c*/ 	.word	0x00000000
        /*0070*/ 	.short	0x0000
        /*0072*/ 	.short	0x0000
        /*0074*/ 	.byte	0x00, 0xf4, 0x21, 0x00


	//----- nvinfo : EIATTR_SPARSE_MMA_MASK
	.align		4
.L_25:
        /*0078*/ 	.byte	0x03, 0x50
        /*007a*/ 	.short	0x0000


	//----- nvinfo : EIATTR_MAXREG_COUNT
	.align		4
        /*007c*/ 	.byte	0x03, 0x1b
        /*007e*/ 	.short	0x00ff


	//----- nvinfo : EIATTR_EXIT_INSTR_OFFSETS
	.align		4
        /*0080*/ 	.byte	0x04, 0x1c
        /*0082*/ 	.short	(.L_27 - .L_26)


	//   ....[0]....
.L_26:
        /*0084*/ 	.word	0x00000540


	//   ....[1]....
        /*0088*/ 	.word	0x00000560


	//----- nvinfo : EIATTR_REQNTID
	.align		4
.L_27:
        /*008c*/ 	.byte	0x04, 0x10
        /*008e*/ 	.short	(.L_29 - .L_28)
.L_28:
        /*0090*/ 	.word	0x00000080
        /*0094*/ 	.word	0x00000001
        /*0098*/ 	.word	0x00000001


	//----- nvinfo : EIATTR_CBANK_PARAM_SIZE
	.align		4
.L_29:
        /*009c*/ 	.byte	0x03, 0x19
        /*009e*/ 	.short	0x0034


	//----- nvinfo : EIATTR_PARAM_CBANK
	.align		4
        /*00a0*/ 	.byte	0x04, 0x0a
        /*00a2*/ 	.short	(.L_31 - .L_30)
	.align		4
.L_30:
        /*00a4*/ 	.word	index@(.nv.constant0.triton_poi_fused__native_batch_norm_legit_no_training_relu_10)
        /*00a8*/ 	.short	0x0210
        /*00aa*/ 	.short	0x0034


	//----- nvinfo : EIATTR_SW_WAR
	.align		4
.L_31:
        /*00ac*/ 	.byte	0x04, 0x36
        /*00ae*/ 	.short	(.L_33 - .L_32)
.L_32:
        /*00b0*/ 	.word	0x00000008
.L_33:


//--------------------- .nv.callgraph             --------------------------
	.section	.nv.callgraph,"",@"SHT_CUDA_CALLGRAPH"
	.align	4
	.sectionentsize	8
	.align		4
        /*0000*/ 	.word	0x00000000
	.align		4
        /*0004*/ 	.word	0xffffffff
	.align		4
        /*0008*/ 	.word	0x00000000
	.align		4
        /*000c*/ 	.word	0xfffffffe
	.align		4
        /*0010*/ 	.word	0x00000000
	.align		4
        /*0014*/ 	.word	0xfffffffd
	.align		4
        /*0018*/ 	.word	0x00000000
	.align		4
        /*001c*/ 	.word	0xfffffffc


//--------------------- .nv.constant4             --------------------------
	.section	.nv.constant4,"a",@progbits
	.align	8
	.align		8
.nv.constant4:
        /*0000*/ 	.dword	_$_str
	.align		8
        /*0008*/ 	.dword	_$_str_$_2


//--------------------- .text.triton_poi_fused__native_batch_norm_legit_no_training_relu_10 --------------------------
	.section	.text.triton_poi_fused__native_batch_norm_legit_no_training_relu_10,"ax",@progbits
	.align	128
        .global         triton_poi_fused__native_batch_norm_legit_no_training_relu_10
        .type           triton_poi_fused__native_batch_norm_legit_no_training_relu_10,@function
        .size           triton_poi_fused__native_batch_norm_legit_no_training_relu_10,(.L_x_1 - triton_poi_fused__native_batch_norm_legit_no_training_relu_10)
        .other          triton_poi_fused__native_batch_norm_legit_no_training_relu_10,@"STO_CUDA_ENTRY STV_DEFAULT"
triton_poi_fused__native_batch_norm_legit_no_training_relu_10:
.text.triton_poi_fused__native_batch_norm_legit_no_training_relu_10:
[----:B------:R-:W0:Y:S01]  /*0000*/  LDC R1, c[0x0][0x28] ;  /* 0x00000a00ff017b82 */ /* 0x000e220000000800 */
[----:B------:R-:W1:Y:S01]  /*0010*/  S2R R0, SR_TID.X ;  /* 0x0000000000007919 */ /* 0x000e620000002100 */
[----:B------:R-:W-:Y:S02]  /*0020*/  CS2R R12, SRZ ;  /* 0x00000000000c7805 */ /* 0x000fe4000001ff00 */
[----:B------:R-:W-:Y:S01]  /*0030*/  CS2R R14, SRZ ;  /* 0x00000000000e7805 */ /* 0x000fe2000001ff00 */
[----:B------:R-:W-:Y:S01]  /*0040*/  ULDC.64 UR4, c[0x0][0x208] ;  /* 0x0000820000047ab9 */ /* 0x000fe20000000a00 */
[----:B------:R-:W2:Y:S02]  /*0050*/  S2R R3, SR_CTAID.X ;  /* 0x0000000000037919 */ /* 0x000ea40000002500 */
[----:B------:R-:W3:Y:S08]  /*0060*/  LDC.64 R22, c[0x0][0x218] ;  /* 0x00008600ff167b82 */ /* 0x000ef00000000a00 */
[----:B------:R-:W4:Y:S08]  /*0070*/  LDC.64 R24, c[0x0][0x210] ;  /* 0x00008400ff187b82 */ /* 0x000f300000000a00 */
[----:B------:R-:W5:Y:S01]  /*0080*/  LDC.64 R10, c[0x0][0x230] ;  /* 0x00008c00ff0a7b82 */ /* 0x000f620000000a00 */
[----:B-1----:R-:W-:-:S04]  /*0090*/  SHF.L.U32 R0, R0, 0x1, RZ ;  /* 0x0000000100007819 */ /* 0x002fc800000006ff */
[----:B------:R-:W-:-:S04]  /*00a0*/  LOP3.LUT R0, R0, 0xfe, RZ, 0xc0, !PT ;  /* 0x000000fe00007812 */ /* 0x000fc800078ec0ff */
[----:B--2---:R-:W-:-:S04]  /*00b0*/  LEA R0, R3, R0, 0x8 ;  /* 0x0000000003007211 */ /* 0x004fc800078e40ff */
[----:B------:R-:W-:Y:S01]  /*00c0*/  IADD3 R2, R0, 0x1, RZ ;  /* 0x0000000100027810 */ /* 0x000fe20007ffe0ff */
[C---:B------:R-:W-:Y:S01]  /*00d0*/  IMAD.HI R4, R0.reuse, 0x60f25deb, RZ ;  /* 0x60f25deb00047827 */ /* 0x040fe200078e02ff */
[----:B------:R-:W-:-:S03]  /*00e0*/  ISETP.GE.AND P0, PT, R0, 0xfd80, PT ;  /* 0x0000fd800000780c */ /* 0x000fc60003f06270 */
[----:B------:R-:W-:Y:S01]  /*00f0*/  IMAD.HI R6, R2, 0x60f25deb, RZ ;  /* 0x60f25deb02067827 */ /* 0x000fe200078e02ff */
[----:B------:R-:W-:Y:S01]  /*0100*/  SHF.R.U32.HI R5, RZ, 0x1f, R4 ;  /* 0x0000001fff057819 */ /* 0x000fe20000011604 */
[----:B------:R-:W1:Y:S03]  /*0110*/  LDC.64 R2, c[0x0][0x220] ;  /* 0x00008800ff027b82 */ /* 0x000e660000000a00 */
[----:B------:R-:W-:Y:S02]  /*0120*/  SHF.R.U32.HI R7, RZ, 0x1f, R6 ;  /* 0x0000001fff077819 */ /* 0x000fe40000011606 */
[----:B------:R-:W-:Y:S02]  /*0130*/  LEA.HI.SX32 R5, R4, R5, 0x1a ;  /* 0x0000000504057211 */ /* 0x000fe400078fd2ff */
[----:B------:R-:W-:-:S03]  /*0140*/  LEA.HI.SX32 R6, R6, R7, 0x1a ;  /* 0x0000000706067211 */ /* 0x000fc600078fd2ff */
[----:B------:R-:W-:-:S04]  /*0150*/  IMAD.HI R4, R5, 0x2aaaaaab, RZ ;  /* 0x2aaaaaab05047827 */ /* 0x000fc800078e02ff */
[----:B------:R-:W-:Y:S01]  /*0160*/  IMAD.HI R8, R6, 0x2aaaaaab, RZ ;  /* 0x2aaaaaab06087827 */ /* 0x000fe200078e02ff */
[----:B------:R-:W-:-:S04]  /*0170*/  SHF.R.U32.HI R7, RZ, 0x1f, R4 ;  /* 0x0000001fff077819 */ /* 0x000fc80000011604 */
[----:B------:R-:W-:Y:S02]  /*0180*/  SHF.R.U32.HI R9, RZ, 0x1f, R8 ;  /* 0x0000001fff097819 */ /* 0x000fe40000011608 */
[----:B------:R-:W-:Y:S02]  /*0190*/  LEA.HI R4, R4, R7, RZ, 0x1c ;  /* 0x0000000704047211 */ /* 0x000fe400078fe0ff */
[----:B------:R-:W-:-:S03]  /*01a0*/  LEA.HI R9, R8, R9, RZ, 0x1c ;  /* 0x0000000908097211 */ /* 0x000fc600078fe0ff */
[----:B------:R-:W-:Y:S02]  /*01b0*/  IMAD R7, R4, -0x60, R5 ;  /* 0xffffffa004077824 */ /* 0x000fe400078e0205 */
[----:B------:R-:W-:Y:S02]  /*01c0*/  IMAD R17, R9, -0x60, R6 ;  /* 0xffffffa009117824 */ /* 0x000fe400078e0206 */
[--C-:B-1----:R-:W-:Y:S01]  /*01d0*/  IMAD.WIDE R4, R7, 0x4, R2.reuse ;  /* 0x0000000407047825 */ /* 0x102fe200078e0202 */
[----:B------:R-:W1:Y:S03]  /*01e0*/  LDC.64 R8, c[0x0][0x228] ;  /* 0x00008a00ff087b82 */ /* 0x000e660000000a00 */
[----:B------:R-:W-:Y:S01]  /*01f0*/  IMAD.WIDE R20, R17, 0x4, R2 ;  /* 0x0000000411147825 */ /* 0x000fe200078e0202 */
[----:B------:R-:W2:Y:S04]  /*0200*/  @!P0 LDG.E.EL R12, desc[UR4][R4.64] ;  /* 0x00000004040c8981 */ /* 0x000ea8000c2e1900 */
[----:B------:R4:W2:Y:S01]  /*0210*/  @!P0 LDG.E.EL R15, desc[UR4][R20.64] ;  /* 0x00000004140f8981 */ /* 0x0008a2000c2e1900 */
[----:B------:R-:W-:Y:S01]  /*0220*/  CS2R R2, SRZ ;  /* 0x0000000000027805 */ /* 0x000fe2000001ff00 */
[----:B---3--:R-:W-:-:S04]  /*0230*/  IMAD.WIDE R18, R7, 0x4, R22 ;  /* 0x0000000407127825 */ /* 0x008fc800078e0216 */
[C---:B------:R-:W-:Y:S01]  /*0240*/  IMAD.WIDE R22, R17.reuse, 0x4, R22 ;  /* 0x0000000411167825 */ /* 0x040fe200078e0216 */
[----:B------:R-:W3:Y:S03]  /*0250*/  @!P0 LDG.E.EL R13, desc[UR4][R18.64] ;  /* 0x00000004120d8981 */ /* 0x000ee6000c2e1900 */
[----:B----4-:R-:W-:Y:S01]  /*0260*/  IMAD.WIDE R20, R0, 0x4, R24 ;  /* 0x0000000400147825 */ /* 0x010fe200078e0218 */
[----:B------:R-:W4:Y:S03]  /*0270*/  @!P0 LDG.E.EL R14, desc[UR4][R22.64] ;  /* 0x00000004160e8981 */ /* 0x000f26000c2e1900 */
[----:B-----5:R-:W-:Y:S01]  /*0280*/  IMAD.WIDE R24, R17, 0x4, R10 ;  /* 0x0000000411187825 */ /* 0x020fe200078e020a */
[----:B------:R-:W3:Y:S03]  /*0290*/  @!P0 LDG.E.64 R2, desc[UR4][R20.64] ;  /* 0x0000000414028981 */ /* 0x000ee6000c1e1b00 */
[----:B-1----:R-:W-:-:S04]  /*02a0*/  IMAD.WIDE R4, R7, 0x4, R8 ;  /* 0x0000000407047825 */ /* 0x002fc800078e0208 */
[----:B------:R-:W-:Y:S01]  /*02b0*/  IMAD.WIDE R6, R7, 0x4, R10 ;  /* 0x0000000407067825 */ /* 0x000fe200078e020a */
[----:B------:R-:W-:-:S03]  /*02c0*/  CS2R R10, SRZ ;  /* 0x00000000000a7805 */ /* 0x000fc6000001ff00 */
[----:B------:R-:W-:Y:S01]  /*02d0*/  IMAD.WIDE R8, R17, 0x4, R8 ;  /* 0x0000000411087825 */ /* 0x000fe200078e0208 */
[----:B------:R-:W-:Y:S02]  /*02e0*/  CS2R R16, SRZ ;  /* 0x0000000000107805 */ /* 0x000fe4000001ff00 */
[----:B------:R1:W5:Y:S04]  /*02f0*/  @!P0 LDG.E.EL R11, desc[UR4][R6.64] ;  /* 0x00000004060b8981 */ /* 0x000368000c2e1900 */
[----:B------:R1:W5:Y:S04]  /*0300*/  @!P0 LDG.E.EL R16, desc[UR4][R4.64] ;  /* 0x0000000404108981 */ /* 0x000368000c2e1900 */
[----:B------:R-:W5:Y:S04]  /*0310*/  @!P0 LDG.E.EL R17, desc[UR4][R8.64] ;  /* 0x0000000408118981 */ /* 0x000f68000c2e1900 */
[----:B------:R-:W5:Y:S01]  /*0320*/  @!P0 LDG.E.EL R10, desc[UR4][R24.64] ;  /* 0x00000004180a8981 */ /* 0x000f62000c2e1900 */
[----:B-1----:R-:W-:Y:S01]  /*0330*/  HFMA2.MMA R6, -RZ, RZ, 1.625, 0 ;  /* 0x3e800000ff067435 */ /* 0x002fe200000001ff */
[----:B0-----:R-:W0:Y:S02]  /*0340*/  LDC.64 R4, c[0x0][0x238] ;  /* 0x00008e00ff047b82 */ /* 0x001e240000000a00 */
[----:B0-----:R-:W-:-:S04]  /*0350*/  IMAD.WIDE R4, R0, 0x4, R4 ;  /* 0x0000000400047825 */ /* 0x001fc800078e0204 */
[----:B--2---:R-:W-:Y:S01]  /*0360*/  FADD R12, R12, 0.0010000000474974513054 ;  /* 0x3a83126f0c0c7421 */ /* 0x004fe20000000000 */
[----:B------:R-:W-:-:S03]  /*0370*/  FADD R15, R15, 0.0010000000474974513054 ;  /* 0x3a83126f0f0f7421 */ /* 0x000fc60000000000 */
[----:B------:R-:W0:Y:S08]  /*0380*/  MUFU.SQRT R18, R12 ;  /* 0x0000000c00127308 */ /* 0x000e300000002000 */
[----:B------:R-:W1:Y:S01]  /*0390*/  MUFU.SQRT R19, R15 ;  /* 0x0000000f00137308 */ /* 0x000e620000002000 */
[C---:B0-----:R-:W-:Y:S02]  /*03a0*/  FSETP.GT.AND P1, PT, R18.reuse, 8.50705917302346158658e+37, PT ;  /* 0x7e8000001200780b */ /* 0x041fe40003f24000 */
[----:B------:R-:W-:-:S02]  /*03b0*/  FSETP.GEU.AND P3, PT, R18, 1.175494350822287508e-38, PT ;  /* 0x008000001200780b */ /* 0x000fc40003f6e000 */
[C---:B-1----:R-:W-:Y:S02]  /*03c0*/  FSETP.GT.AND P2, PT, R19.reuse, 8.50705917302346158658e+37, PT ;  /* 0x7e8000001300780b */ /* 0x042fe40003f44000 */
[----:B------:R-:W-:-:S07]  /*03d0*/  FSETP.GEU.AND P4, PT, R19, 1.175494350822287508e-38, PT ;  /* 0x008000001300780b */ /* 0x000fce0003f8e000 */
[----:B------:R-:W-:-:S04]  /*03e0*/  @P1 FMUL R18, R18, 0.25 ;  /* 0x3e80000012121820 */ /* 0x000fc80000400000 */
[----:B------:R-:W-:Y:S01]  /*03f0*/  @!P3 FMUL R18, R18, 16777216 ;  /* 0x4b8000001212b820 */ /* 0x000fe20000400000 */
[----:B------:R-:W-:-:S04]  /*0400*/  @P2 FMUL R19, R19, 0.25 ;  /* 0x3e80000013132820 */ /* 0x000fc80000400000 */
[----:B------:R-:W-:Y:S01]  /*0410*/  @!P4 FMUL R19, R19, 16777216 ;  /* 0x4b8000001313c820 */ /* 0x000fe20000400000 */
[----:B------:R-:W0:Y:S01]  /*0420*/  MUFU.RCP R18, R18 ;  /* 0x0000001200127308 */ /* 0x000e220000001000 */
[----:B------:R-:W-:-:S07]  /*0430*/  FSEL R7, R6, 1, P1 ;  /* 0x3f80000006077808 */ /* 0x000fce0000800000 */
[----:B------:R-:W1:Y:S01]  /*0440*/  MUFU.RCP R19, R19 ;  /* 0x0000001300137308 */ /* 0x000e620000001000 */
[----:B------:R-:W-:Y:S01]  /*0450*/  FSEL R6, R6, 1, P2 ;  /* 0x3f80000006067808 */ /* 0x000fe20001000000 */
[----:B------:R-:W-:-:S04]  /*0460*/  @!P3 FMUL R7, R7, 16777216 ;  /* 0x4b8000000707b820 */ /* 0x000fc80000400000 */
[----:B------:R-:W-:Y:S01]  /*0470*/  @!P4 FMUL R6, R6, 16777216 ;  /* 0x4b8000000606c820 */ /* 0x000fe20000400000 */
[----:B---3--:R-:W-:Y:S01]  /*0480*/  FADD R2, -R13, R2 ;  /* 0x000000020d027221 */ /* 0x008fe20000000100 */
[----:B----4-:R-:W-:Y:S01]  /*0490*/  FADD R3, -R14, R3 ;  /* 0x000000030e037221 */ /* 0x010fe20000000100 */
[----:B0-----:R-:W-:Y:S01]  /*04a0*/  FMUL R7, R18, R7 ;  /* 0x0000000712077220 */ /* 0x001fe20000400000 */
[----:B-1----:R-:W-:-:S03]  /*04b0*/  FMUL R6, R19, R6 ;  /* 0x0000000613067220 */ /* 0x002fc60000400000 */
[----:B------:R-:W-:Y:S01]  /*04c0*/  FMUL R2, R2, R7 ;  /* 0x0000000702027220 */ /* 0x000fe20000400000 */
[----:B------:R-:W-:-:S03]  /*04d0*/  FMUL R3, R3, R6 ;  /* 0x0000000603037220 */ /* 0x000fc60000400000 */
[----:B-----5:R-:W-:Y:S01]  /*04e0*/  FFMA R2, R2, R16, R11 ;  /* 0x0000001002027223 */ /* 0x020fe2000000000b */
[----:B------:R-:W-:-:S04]  /*04f0*/  FFMA R3, R3, R17, R10 ;  /* 0x0000001103037223 */ /* 0x000fc8000000000a */
[C---:B------:R-:W-:Y:S02]  /*0500*/  FSETP.GEU.AND P1, PT, R2.reuse, RZ, PT ;  /* 0x000000ff0200720b */ /* 0x040fe40003f2e000 */
[C---:B------:R-:W-:Y:S02]  /*0510*/  FSETP.GEU.AND P2, PT, R3.reuse, RZ, PT ;  /* 0x000000ff0300720b */ /* 0x040fe40003f4e000 */
[----:B------:R-:W-:Y:S02]  /*0520*/  FSEL R2, R2, RZ, P1 ;  /* 0x000000ff02027208 */ /* 0x000fe40000800000 */
[----:B------:R-:W-:Y:S01]  /*0530*/  FSEL R3, R3, RZ, P2 ;  /* 0x000000ff03037208 */ /* 0x000fe20001000000 */
[----:B------:R-:W-:Y:S08]  /*0540*/  @P0 EXIT ;  /* 0x000000000000094d */ /* 0x000ff00003800000 */
[----:B------:R-:W-:Y:S01]  /*0550*/  STG.E.64 desc[UR4][R4.64], R2 ;  /* 0x0000000204007986 */ /* 0x000fe2000c101b04 */
[----:B------:R-:W-:Y:S05]  /*0560*/  EXIT ;  /* 0x000000000000794d */ /* 0x000fea0003800000 */
.L_x_0:
[----:B------:R-:W-:-:S00]  /*0570*/  BRA `(.L_x_0) ;  /* 0xfffffffc00fc7947 */ /* 0x000fc0000383ffff */
[----:B------:R-:W-:-:S00]  /*0580*/  NOP ;  /* 0x0000000000007918 */ /* 0x000fc00000000000 */
[----:B------:R-:W-:-:S00]  /*0590*/  NOP ;  /* 0x0000000000007918 */ /* 0x000fc00000000000 */
[----:B------:R-:W-:-:S00]  /*05a0*/  NOP ;  /* 0x0000000000007918 */ /* 0x000fc00000000000 */
[----:B------:R-:W-:-:S00]  /*05b0*/  NOP ;  /* 0x0000000000007918 */ /* 0x000fc00000000000 */
[----:B------:R-:W-:-:S00]  /*05c0*/  NOP ;  /* 0x0000000000007918 */ /* 0x000fc00000000000 */
[----:B------:R-:W-:-:S00]  /*05d0*/  NOP ;  /* 0x0000000000007918 */ /* 0x000fc00000000000 */
[----:B------:R-:W-:-:S00]  /*05e0*/  NOP ;  /* 0x0000000000007918 */ /* 0x000fc00000000000 */
[----:B------:R-:W-:-:S00]  /*05f0*/  NOP ;  /* 0x0000000000007918 */ /* 0x000fc00000000000 */
.L_x_1:


//--------------------- .nv.global.init           --------------------------
	.section	.nv.global.init,"aw",@progbits
.nv.global.init:
	.type		_$_str,@object
	.size		_$_str,(_$_str_$_2 - _$_str)
_$_str:
        /*0000*/ 	.byte	0x5f, 0x5f, 0x43, 0x55, 0x44, 0x41, 0x5f, 0x46, 0x54, 0x5a, 0x00
	.type		_$_str_$_2,@object
	.size		_$_str_$_2,(.L_1 - _$_str_$_2)
_$_str_$_2:
        /*000b*/ 	.byte	0x5f, 0x5f, 0x43, 0x55, 0x44, 0x41, 0x5f, 0x50, 0x52, 0x45, 0x43, 0x5f, 0x53, 0x51, 0x52, 0x54
        /*001b*/ 	.byte	0x00
.L_1:


//--------------------- .nv.constant0.triton_poi_fused__native_batch_norm_legit_no_training_relu_10 --------------------------
	.section	.nv.constant0.triton_poi_fused__native_batch_norm_legit_no_training_relu_10,"a",@progbits
	.sectionflags	@""
	.align	4
.nv.constant0.triton_poi_fused__native_batch_norm_legit_no_training_relu_10:
	.zero		580
